//
// Generated by NVIDIA NVVM Compiler
//
// Compiler Build ID: CL-36424714
// Cuda compilation tools, release 13.0, V13.0.88
// Based on NVVM 20.0.0
//

.version 9.0
.target sm_100
.address_size 64

	// .globl	_Z4testPjj

.visible .entry _Z4testPjj(
	.param .u64 .ptr .align 1 _Z4testPjj_param_0,
	.param .u32 _Z4testPjj_param_1
)
{
	.reg .b32 	%r<3>;
	.reg .b64 	%rd<3>;

	ld.param.u64 	%rd1, [_Z4testPjj_param_0];
	ld.param.u32 	%r1, [_Z4testPjj_param_1];
	cvta.to.global.u64 	%rd2, %rd1;
	atom.global.sys.dec.u32 	%r2, [%rd2], %r1;
	ret;

}


// ===== COMPILED SASS (sm_100) =====

	.target	sm_100

	.elftype	@"ET_EXEC"


//--------------------- .note.nv.tkinfo           --------------------------
	.section	.note.nv.tkinfo,"",@"SHT_NOTE"
	.sectionflags	@"SHF_NOTE_NV_TKINFO"
	.tkinfo
        /*0018*/ 	.word	0x00000002
        /*0030*/ 	.string	""
        /*0030*/ 	.string	"ptxas"
        /*0030*/ 	.string	"Cuda compilation tools, release 13.0, V13.0.88"
        /*0030*/ 	.string	"Build cuda_13.0.r13.0/compiler.36424714_0"
        /*0030*/ 	.string	"-arch sm_100 -m 64 "



//--------------------- .note.nv.cuinfo           --------------------------
	.section	.note.nv.cuinfo,"",@"SHT_NOTE"
	.sectionflags	@"SHF_NOTE_NV_CUINFO"
        /*0018*/ 	.short	0x0002
        /*001a*/ 	.short	0x0064
        /*001c*/ 	.short	0x0082
	.zero		2


//--------------------- .nv.info                  --------------------------
	.section	.nv.info,"",@"SHT_CUDA_INFO"
	.align	4


	//----- nvinfo : EIATTR_REGCOUNT
	.align		4
        /*0000*/ 	.byte	0x04, 0x2f
        /*0002*/ 	.short	(.L_1 - .L_0)
	.align		4
.L_0:
        /*0004*/ 	.word	index@(_Z4testPjj)
        /*0008*/ 	.word	0x00000008


	//----- nvinfo : EIATTR_FRAME_SIZE
	.align		4
.L_1:
        /*000c*/ 	.byte	0x04, 0x11
        /*000e*/ 	.short	(.L_3 - .L_2)
	.align		4
.L_2:
        /*0010*/ 	.word	index@(_Z4testPjj)
        /*0014*/ 	.word	0x00000000


	//----- nvinfo : EIATTR_MIN_STACK_SIZE
	.align		4
.L_3:
        /*0018*/ 	.byte	0x04, 0x12
        /*001a*/ 	.short	(.L_5 - .L_4)
	.align		4
.L_4:
        /*001c*/ 	.word	index@(_Z4testPjj)
        /*0020*/ 	.word	0x00000000
.L_5:


//--------------------- .nv.compat                --------------------------
	.section	.nv.compat,"",@"SHT_CUDA_COMPAT_INFO"
	.align	4
        /*0000*/ 	.byte	0x02, 0x09, 0x00, 0x00, 0x02, 0x02, 0x01, 0x00, 0x02, 0x05, 0x05, 0x00, 0x03, 0x07, 0x01, 0x01
        /*0010*/ 	.byte	0x02, 0x03, 0x00, 0x00, 0x02, 0x06, 0x01, 0x00, 0x04, 0x0b, 0x08, 0x00, 0x09, 0x00, 0x00, 0x00
        /*0020*/ 	.byte	0x00, 0x00, 0x00, 0x00


//--------------------- .nv.info._Z4testPjj       --------------------------
	.section	.nv.info._Z4testPjj,"",@"SHT_CUDA_INFO"
	.sectionflags	@""
	.align	4


	//----- nvinfo : EIATTR_CUDA_API_VERSION
	.align		4
        /*0000*/ 	.byte	0x04, 0x37
        /*0002*/ 	.short	(.L_7 - .L_6)
.L_6:
        /*0004*/ 	.word	0x00000082


	//----- nvinfo : EIATTR_KPARAM_INFO
	.align		4
.L_7:
        /*0008*/ 	.byte	0x04, 0x17
        /*000a*/ 	.short	(.L_9 - .L_8)
.L_8:
        /*000c*/ 	.word	0x00000000
        /*0010*/ 	.short	0x0001
        /*0012*/ 	.short	0x0008
        /*0014*/ 	.byte	0x00, 0xf0, 0x11, 0x00


	//----- nvinfo : EIATTR_KPARAM_INFO
	.align		4
.L_9:
        /*0018*/ 	.byte	0x04, 0x17
        /*001a*/ 	.short	(.L_11 - .L_10)
.L_10:
        /*001c*/ 	.word	0x00000000
        /*0020*/ 	.short	0x0000
        /*0022*/ 	.short	0x0000
        /*0024*/ 	.byte	0x00, 0xf5, 0x21, 0x00


	//----- nvinfo : EIATTR_SPARSE_MMA_MASK
	.align		4
.L_11:
        /*0028*/ 	.byte	0x03, 0x50
        /*002a*/ 	.short	0x0000


	//----- nvinfo : EIATTR_MAXREG_COUNT
	.align		4
        /*002c*/ 	.byte	0x03, 0x1b
        /*002e*/ 	.short	0x00ff


	//----- nvinfo : EIATTR_MERCURY_ISA_VERSION
	.align		4
        /*0030*/ 	.byte	0x03, 0x5f
        /*0032*/ 	.short	0x0101


	//----- nvinfo : EIATTR_VRC_CTA_INIT_COUNT
	.align		4
        /*0034*/ 	.byte	0x02, 0x4a
	.zero		1
	.zero		1


	//----- nvinfo : EIATTR_EXIT_INSTR_OFFSETS
	.align		4
        /*0038*/ 	.byte	0x04, 0x1c
        /*003a*/ 	.short	(.L_13 - .L_12)


	//   ....[0]....
.L_12:
        /*003c*/ 	.word	0x00000050


	//----- nvinfo : EIATTR_CBANK_PARAM_SIZE
	.align		4
.L_13:
        /*0040*/ 	.byte	0x03, 0x19
        /*0042*/ 	.short	0x000c


	//----- nvinfo : EIATTR_PARAM_CBANK
	.align		4
        /*0044*/ 	.byte	0x04, 0x0a
        /*0046*/ 	.short	(.L_15 - .L_14)
	.align		4
.L_14:
        /*0048*/ 	.word	index@(.nv.constant0._Z4testPjj)
        /*004c*/ 	.short	0x0380
        /*004e*/ 	.short	0x000c


	//----- nvinfo : EIATTR_SW_WAR
	.align		4
.L_15:
        /*0050*/ 	.byte	0x04, 0x36
        /*0052*/ 	.short	(.L_17 - .L_16)
.L_16:
        /*0054*/ 	.word	0x00000008
.L_17:


//--------------------- .nv.callgraph             --------------------------
	.section	.nv.callgraph,"",@"SHT_CUDA_CALLGRAPH"
	.align	4
	.sectionentsize	8
	.align		4
        /*0000*/ 	.word	0x00000000
	.align		4
        /*0004*/ 	.word	0xffffffff
	.align		4
        /*0008*/ 	.word	0x00000000
	.align		4
        /*000c*/ 	.word	0xfffffffe
	.align		4
        /*0010*/ 	.word	0x00000000
	.align		4
        /*0014*/ 	.word	0xfffffffd
	.align		4
        /*0018*/ 	.word	0x00000000
	.align		4
        /*001c*/ 	.word	0xfffffffc


//--------------------- .text._Z4testPjj          --------------------------
	.section	.text._Z4testPjj,"ax",@progbits
	.align	128
        .global         _Z4testPjj
        .type           _Z4testPjj,@function
        .size           _Z4testPjj,(.L_x_1 - _Z4testPjj)
        .other          _Z4testPjj,@"STO_CUDA_ENTRY STV_DEFAULT"
_Z4testPjj:
.text._Z4testPjj:
[----:B------:R-:W-:Y:S08]  /*0000*/  LDC R1, c[0x0][0x37c] ;  /* 0x0000df00ff017b82 */ /* 0x000ff00000000800 */
[----:B------:R-:W0:Y:S01]  /*0010*/  LDC R5, c[0x0][0x388] ;  /* 0x0000e200ff057b82 */ /* 0x000e220000000800 */
[----:B------:R-:W0:Y:S07]  /*0020*/  LDCU.64 UR4, c[0x0][0x358] ;  /* 0x00006b00ff0477ac */ /* 0x000e2e0008000a00 */
[----:B------:R-:W0:Y:S02]  /*0030*/  LDC.64 R2, c[0x0][0x380] ;  /* 0x0000e000ff027b82 */ /* 0x000e240000000a00 */
[----:B0-----:R-:W-:Y:S01]  /*0040*/  REDG.E.DEC.STRONG.SYS desc[UR4][R2.64], R5 ;  /* 0x000000050200798e */ /* 0x001fe2000e134104 */
[----:B------:R-:W-:Y:S05]  /*0050*/  EXIT ;  /* 0x000000000000794d */ /* 0x000fea0003800000 */
.L_x_0:
[----:B------:R-:W-:-:S00]  /*0060*/  BRA `(.L_x_0) ;  /* 0xfffffffc00fc7947 */ /* 0x000fc0000383ffff */
[----:B------:R-:W-:-:S00]  /*0070*/  NOP ;  /* 0x0000000000007918 */ /* 0x000fc00000000000 */
        /* <DEDUP_REMOVED lines=8> */
.L_x_1:


//--------------------- .nv.shared.reserved.0     --------------------------
	.section	.nv.shared.reserved.0,"aw",@nobits
	.weak		__nv_reservedSMEM_offset_0_alias
	.size		__nv_reservedSMEM_offset_0_alias, 0, 64
	.other		__nv_reservedSMEM_offset_0_alias,@"STO_CUDA_RESERVED_SHARED STV_DEFAULT"
__nv_reservedSMEM_offset_0_alias:
	.zero		0
	.zero		64


//--------------------- .nv.constant0._Z4testPjj  --------------------------
	.section	.nv.constant0._Z4testPjj,"a",@progbits
	.sectionflags	@""
	.align	4
.nv.constant0._Z4testPjj:
	.zero		908


//--------------------- SYMBOLS --------------------------

	.type		.nv.reservedSmem.offset0,@object
	.size		.nv.reservedSmem.offset0,0x4
